	.headerflags	@"EF_CUDA_TEXMODE_UNIFIED EF_CUDA_64BIT_ADDRESS EF_CUDA_ACCELERATORS EF_CUDA_SM90 EF_CUDA_VIRTUAL_SM(EF_CUDA_SM90)"
	.elftype	@"ET_EXEC"


//--------------------- .nv.info                  --------------------------
	.section	.nv.info,"",@"SHT_CUDA_INFO"
	.align	4


	//----- nvinfo : EIATTR_REGCOUNT
	.align		4
        /*0000*/ 	.byte	0x04, 0x2f
        /*0002*/ 	.short	(.L_1 - .L_0)
	.align		4
.L_0:
        /*0004*/ 	.word	index@(triton_poi_fused_add_div_hardtanh_mul_36)
        /*0008*/ 	.word	0x0000000c


	//----- nvinfo : EIATTR_MIN_STACK_SIZE
	.align		4
.L_1:
        /*000c*/ 	.byte	0x04, 0x12
        /*000e*/ 	.short	(.L_3 - .L_2)
	.align		4
.L_2:
        /*0010*/ 	.word	index@(triton_poi_fused_add_div_hardtanh_mul_36)
        /*0014*/ 	.word	0x00000000


	//----- nvinfo : EIATTR_FRAME_SIZE
	.align		4
.L_3:
        /*0018*/ 	.byte	0x04, 0x11
        /*001a*/ 	.short	(.L_5 - .L_4)
	.align		4
.L_4:
        /*001c*/ 	.word	index@(triton_poi_fused_add_div_hardtanh_mul_36)
        /*0020*/ 	.word	0x00000000


	//----- nvinfo : EIATTR_MIN_STACK_SIZE
	.align		4
.L_5:
        /*0024*/ 	.byte	0x04, 0x12
        /*0026*/ 	.short	(.L_7 - .L_6)
	.align		4
.L_6:
        /*0028*/ 	.word	index@(triton_poi_fused_add_div_hardtanh_mul_36)
        /*002c*/ 	.word	0x00000000
.L_7:


//--------------------- .nv.info.triton_poi_fused_add_div_hardtanh_mul_36 --------------------------
	.section	.nv.info.triton_poi_fused_add_div_hardtanh_mul_36,"",@"SHT_CUDA_INFO"
	.sectionflags	@""
	.align	4


	//----- nvinfo : EIATTR_CUDA_API_VERSION
	.align		4
        /*0000*/ 	.byte	0x04, 0x37
        /*0002*/ 	.short	(.L_9 - .L_8)
.L_8:
        /*0004*/ 	.word	0x0000007c


	//----- nvinfo : EIATTR_KPARAM_INFO
	.align		4
.L_9:
        /*0008*/ 	.byte	0x04, 0x17
        /*000a*/ 	.short	(.L_11 - .L_10)
.L_10:
        /*000c*/ 	.word	0x00000000
        /*0010*/ 	.short	0x0003
        /*0012*/ 	.short	0x0018
        /*0014*/ 	.byte	0x00, 0xf0, 0x11, 0x00


	//----- nvinfo : EIATTR_KPARAM_INFO
	.align		4
.L_11:
        /*0018*/ 	.byte	0x04, 0x17
        /*001a*/ 	.short	(.L_13 - .L_12)
.L_12:
        /*001c*/ 	.word	0x00000000
        /*0020*/ 	.short	0x0002
        /*0022*/ 	.short	0x0010
        /*0024*/ 	.byte	0x00, 0xf4, 0x21, 0x00


	//----- nvinfo : EIATTR_KPARAM_INFO
	.align		4
.L_13:
        /*0028*/ 	.byte	0x04, 0x17
        /*002a*/ 	.short	(.L_15 - .L_14)
.L_14:
        /*002c*/ 	.word	0x00000000
        /*0030*/ 	.short	0x0001
        /*0032*/ 	.short	0x0008
        /*0034*/ 	.byte	0x00, 0xf4, 0x21, 0x00


	//----- nvinfo : EIATTR_KPARAM_INFO
	.align		4
.L_15:
        /*0038*/ 	.byte	0x04, 0x17
        /*003a*/ 	.short	(.L_17 - .L_16)
.L_16:
        /*003c*/ 	.word	0x00000000
        /*0040*/ 	.short	0x0000
        /*0042*/ 	.short	0x0000
        /*0044*/ 	.byte	0x00, 0xf4, 0x21, 0x00


	//----- nvinfo : EIATTR_SPARSE_MMA_MASK
	.align		4
.L_17:
        /*0048*/ 	.byte	0x03, 0x50
        /*004a*/ 	.short	0x0000


	//----- nvinfo : EIATTR_MAXREG_COUNT
	.align		4
        /*004c*/ 	.byte	0x03, 0x1b
        /*004e*/ 	.short	0x00ff


	//----- nvinfo : EIATTR_EXIT_INSTR_OFFSETS
	.align		4
        /*0050*/ 	.byte	0x04, 0x1c
        /*0052*/ 	.short	(.L_19 - .L_18)


	//   ....[0]....
.L_18:
        /*0054*/ 	.word	0x00000280


	//   ....[1]....
        /*0058*/ 	.word	0x000002a0


	//----- nvinfo : EIATTR_REQNTID
	.align		4
.L_19:
        /*005c*/ 	.byte	0x04, 0x10
        /*005e*/ 	.short	(.L_21 - .L_20)
.L_20:
        /*0060*/ 	.word	0x00000080
        /*0064*/ 	.word	0x00000001
        /*0068*/ 	.word	0x00000001


	//----- nvinfo : EIATTR_CBANK_PARAM_SIZE
	.align		4
.L_21:
        /*006c*/ 	.byte	0x03, 0x19
        /*006e*/ 	.short	0x001c


	//----- nvinfo : EIATTR_PARAM_CBANK
	.align		4
        /*0070*/ 	.byte	0x04, 0x0a
        /*0072*/ 	.short	(.L_23 - .L_22)
	.align		4
.L_22:
        /*0074*/ 	.word	index@(.nv.constant0.triton_poi_fused_add_div_hardtanh_mul_36)
        /*0078*/ 	.short	0x0210
        /*007a*/ 	.short	0x001c


	//----- nvinfo : EIATTR_SW_WAR
	.align		4
.L_23:
        /*007c*/ 	.byte	0x04, 0x36
        /*007e*/ 	.short	(.L_25 - .L_24)
.L_24:
        /*0080*/ 	.word	0x00000008
.L_25:


//--------------------- .nv.callgraph             --------------------------
	.section	.nv.callgraph,"",@"SHT_CUDA_CALLGRAPH"
	.align	4
	.sectionentsize	8
	.align		4
        /*0000*/ 	.word	0x00000000
	.align		4
        /*0004*/ 	.word	0xffffffff
	.align		4
        /*0008*/ 	.word	0x00000000
	.align		4
        /*000c*/ 	.word	0xfffffffe
	.align		4
        /*0010*/ 	.word	0x00000000
	.align		4
        /*0014*/ 	.word	0xfffffffd
	.align		4
        /*0018*/ 	.word	0x00000000
	.align		4
        /*001c*/ 	.word	0xfffffffc


//--------------------- .text.triton_poi_fused_add_div_hardtanh_mul_36 --------------------------
	.section	.text.triton_poi_fused_add_div_hardtanh_mul_36,"ax",@progbits
	.align	128
        .global         triton_poi_fused_add_div_hardtanh_mul_36
        .type           triton_poi_fused_add_div_hardtanh_mul_36,@function
        .size           triton_poi_fused_add_div_hardtanh_mul_36,(.L_x_1 - triton_poi_fused_add_div_hardtanh_mul_36)
        .other          triton_poi_fused_add_div_hardtanh_mul_36,@"STO_CUDA_ENTRY STV_DEFAULT"
triton_poi_fused_add_div_hardtanh_mul_36:
.text.triton_poi_fused_add_div_hardtanh_mul_36:
[----:B------:R-:W0:Y:S02]  /*0000*/  LDC R1, c[0x0][0x28] ;  /* 0x00000a00ff017b82 */ /* 0x000e240000000800 */
[----:B------:R-:W1:Y:S01]  /*0010*/  S2R R0, SR_TID.X ;  /* 0x0000000000007919 */ /* 0x000e620000002100 */
[----:B------:R-:W2:Y:S01]  /*0020*/  LDC.64 R4, c[0x0][0x218] ;  /* 0x00008600ff047b82 */ /* 0x000ea20000000a00 */
[----:B------:R-:W-:Y:S01]  /*0030*/  IMAD.MOV.U32 R6, RZ, RZ, RZ ;  /* 0x000000ffff067224 */ /* 0x000fe200078e00ff */
[----:B------:R-:W-:Y:S01]  /*0040*/  ULDC.64 UR4, c[0x0][0x208] ;  /* 0x0000820000047ab9 */ /* 0x000fe20000000a00 */
[----:B------:R-:W3:Y:S01]  /*0050*/  S2R R7, SR_CTAID.X ;  /* 0x0000000000077919 */ /* 0x000ee20000002500 */
[----:B-1----:R-:W-:-:S05]  /*0060*/  LOP3.LUT R0, R0, 0x7f, RZ, 0xc0, !PT ;  /* 0x0000007f00007812 */ /* 0x002fca00078ec0ff */
[----:B---3--:R-:W-:-:S04]  /*0070*/  IMAD R7, R7, 0x80, R0 ;  /* 0x0000008007077824 */ /* 0x008fc800078e0200 */
[C---:B------:R-:W-:Y:S01]  /*0080*/  IMAD.HI R0, R7.reuse, 0x38e38e39, RZ ;  /* 0x38e38e3907007827 */ /* 0x040fe200078e02ff */
[----:B------:R-:W-:-:S04]  /*0090*/  ISETP.GE.AND P0, PT, R7, 0x2400, PT ;  /* 0x000024000700780c */ /* 0x000fc80003f06270 */
[----:B------:R-:W-:-:S04]  /*00a0*/  SHF.R.U32.HI R3, RZ, 0x1f, R0 ;  /* 0x0000001fff037819 */ /* 0x000fc80000011600 */
[CC--:B------:R-:W-:Y:S02]  /*00b0*/  LEA.HI.SX32 R2, R0.reuse, R3.reuse, 0x1b ;  /* 0x0000000300027211 */ /* 0x0c0fe400078fdaff */
[----:B------:R-:W-:-:S03]  /*00c0*/  LEA.HI.SX32 R3, R0, R3, 0x17 ;  /* 0x0000000300037211 */ /* 0x000fc600078fbaff */
[----:B------:R-:W-:-:S04]  /*00d0*/  IMAD R2, R2, -0x90, R7 ;  /* 0xffffff7002027824 */ /* 0x000fc800078e0207 */
[----:B------:R-:W-:-:S04]  /*00e0*/  IMAD R3, R3, 0x90, R2 ;  /* 0x0000009003037824 */ /* 0x000fc800078e0202 */
[----:B--2---:R-:W-:Y:S02]  /*00f0*/  IMAD.WIDE R4, R3, 0x4, R4 ;  /* 0x0000000403047825 */ /* 0x004fe400078e0204 */
[----:B------:R-:W1:Y:S03]  /*0100*/  LDC.64 R2, c[0x0][0x210] ;  /* 0x00008400ff027b82 */ /* 0x000e660000000a00 */
[----:B------:R2:W3:Y:S01]  /*0110*/  @!P0 LDG.E.EL R6, desc[UR4][R4.64] ;  /* 0x0000000404068981 */ /* 0x0004e2000c2e1900 */
[----:B------:R-:W-:-:S04]  /*0120*/  IMAD.MOV.U32 R0, RZ, RZ, RZ ;  /* 0x000000ffff007224 */ /* 0x000fc800078e00ff */
[----:B--2---:R-:W2:Y:S01]  /*0130*/  LDC.64 R4, c[0x0][0x220] ;  /* 0x00008800ff047b82 */ /* 0x004ea20000000a00 */
[----:B-1----:R-:W-:-:S05]  /*0140*/  IMAD.WIDE R2, R7, 0x4, R2 ;  /* 0x0000000407027825 */ /* 0x002fca00078e0202 */
[----:B------:R-:W4:Y:S01]  /*0150*/  @!P0 LDG.E R0, desc[UR4][R2.64] ;  /* 0x0000000402008981 */ /* 0x000f22000c1e1900 */
[----:B--2---:R-:W-:-:S04]  /*0160*/  IMAD.WIDE R4, R7, 0x4, R4 ;  /* 0x0000000407047825 */ /* 0x004fc800078e0204 */
[----:B---3--:R-:W-:-:S05]  /*0170*/  FADD R6, R6, 3 ;  /* 0x4040000006067421 */ /* 0x008fca0000000000 */
[----:B------:R-:W-:-:S04]  /*0180*/  FSETP.GTU.AND P1, PT, R6, RZ, PT ;  /* 0x000000ff0600720b */ /* 0x000fc80003f2c000 */
[----:B------:R-:W-:-:S04]  /*0190*/  FSEL R6, R6, RZ, P1 ;  /* 0x000000ff06067208 */ /* 0x000fc80000800000 */
[C---:B------:R-:W-:Y:S01]  /*01a0*/  FSETP.GEU.AND P2, PT, R6.reuse, 6, PT ;  /* 0x40c000000600780b */ /* 0x040fe20003f4e000 */
[C---:B------:R-:W-:Y:S01]  /*01b0*/  FMUL R9, R6.reuse, 0.16666667163372039795 ;  /* 0x3e2aaaab06097820 */ /* 0x040fe20000400000 */
[----:B------:R-:W-:-:S11]  /*01c0*/  FSETP.NAN.AND P1, PT, R6, R6, PT ;  /* 0x000000060600720b */ /* 0x000fd60003f28000 */
[----:B------:R-:W-:-:S05]  /*01d0*/  @P2 FSEL R9, R9, 1, P1 ;  /* 0x3f80000009092808 */ /* 0x000fca0000800000 */
[CC--:B----4-:R-:W-:Y:S01]  /*01e0*/  FFMA R6, R9.reuse, R0.reuse, 3 ;  /* 0x4040000009067423 */ /* 0x0d0fe20000000000 */
[----:B------:R-:W-:-:S04]  /*01f0*/  FMUL R9, R9, R0 ;  /* 0x0000000009097220 */ /* 0x000fc80000400000 */
[C---:B------:R-:W-:Y:S01]  /*0200*/  FSETP.GTU.AND P1, PT, R6.reuse, RZ, PT ;  /* 0x000000ff0600720b */ /* 0x040fe20003f2c000 */
[----:B------:R1:W-:Y:S03]  /*0210*/  @!P0 STG.E desc[UR4][R2.64], R9 ;  /* 0x0000000902008986 */ /* 0x0003e6000c101904 */
[----:B------:R-:W-:-:S04]  /*0220*/  FSEL R6, R6, RZ, P1 ;  /* 0x000000ff06067208 */ /* 0x000fc80000800000 */
[C---:B------:R-:W-:Y:S01]  /*0230*/  FSETP.GEU.AND P2, PT, R6.reuse, 6, PT ;  /* 0x40c000000600780b */ /* 0x040fe20003f4e000 */
[C---:B------:R-:W-:Y:S01]  /*0240*/  FMUL R8, R6.reuse, 0.16666667163372039795 ;  /* 0x3e2aaaab06087820 */ /* 0x040fe20000400000 */
[----:B------:R-:W-:-:S11]  /*0250*/  FSETP.NAN.AND P1, PT, R6, R6, PT ;  /* 0x000000060600720b */ /* 0x000fd60003f28000 */
[----:B------:R-:W-:-:S05]  /*0260*/  @P2 FSEL R8, R8, 1, P1 ;  /* 0x3f80000008082808 */ /* 0x000fca0000800000 */
[----:B------:R-:W-:Y:S01]  /*0270*/  FMUL R7, R9, R8 ;  /* 0x0000000809077220 */ /* 0x000fe20000400000 */
[----:B-1----:R-:W-:Y:S06]  /*0280*/  @P0 EXIT ;  /* 0x000000000000094d */ /* 0x002fec0003800000 */
[----:B------:R-:W-:Y:S01]  /*0290*/  STG.E desc[UR4][R4.64], R7 ;  /* 0x0000000704007986 */ /* 0x000fe2000c101904 */
[----:B------:R-:W-:Y:S05]  /*02a0*/  EXIT ;  /* 0x000000000000794d */ /* 0x000fea0003800000 */
.L_x_0:
[----:B------:R-:W-:-:S00]  /*02b0*/  BRA `(.L_x_0) ;  /* 0xfffffffc00fc7947 */ /* 0x000fc0000383ffff */
[----:B------:R-:W-:-:S00]  /*02c0*/  NOP ;  /* 0x0000000000007918 */ /* 0x000fc00000000000 */
        /* <DEDUP_REMOVED lines=11> */
.L_x_1:


//--------------------- .nv.constant0.triton_poi_fused_add_div_hardtanh_mul_36 --------------------------
	.section	.nv.constant0.triton_poi_fused_add_div_hardtanh_mul_36,"a",@progbits
	.sectionflags	@""
	.align	4
.nv.constant0.triton_poi_fused_add_div_hardtanh_mul_36:
	.zero		556
